//
// Generated by NVIDIA NVVM Compiler
//
// Compiler Build ID: CL-36424714
// Cuda compilation tools, release 13.0, V13.0.88
// Based on NVVM 20.0.0
//

.version 9.0
.target sm_100
.address_size 64

	// .globl	_Z14stencil_kernelPKfS0_Pfjj
.extern .shared .align 16 .b8 allSharedData[];

.visible .entry _Z14stencil_kernelPKfS0_Pfjj(
	.param .u64 .ptr .align 1 _Z14stencil_kernelPKfS0_Pfjj_param_0,
	.param .u64 .ptr .align 1 _Z14stencil_kernelPKfS0_Pfjj_param_1,
	.param .u64 .ptr .align 1 _Z14stencil_kernelPKfS0_Pfjj_param_2,
	.param .u32 _Z14stencil_kernelPKfS0_Pfjj_param_3,
	.param .u32 _Z14stencil_kernelPKfS0_Pfjj_param_4
)
{
	.reg .pred 	%p<21>;
	.reg .b16 	%rs<3>;
	.reg .b32 	%r<68>;
	.reg .b32 	%f<47>;
	.reg .b64 	%rd<23>;

	ld.param.u64 	%rd5, [_Z14stencil_kernelPKfS0_Pfjj_param_0];
	ld.param.u64 	%rd6, [_Z14stencil_kernelPKfS0_Pfjj_param_1];
	ld.param.u64 	%rd4, [_Z14stencil_kernelPKfS0_Pfjj_param_2];
	ld.param.u32 	%r37, [_Z14stencil_kernelPKfS0_Pfjj_param_3];
	ld.param.u32 	%r38, [_Z14stencil_kernelPKfS0_Pfjj_param_4];
	cvta.to.global.u64 	%rd1, %rd6;
	cvta.to.global.u64 	%rd2, %rd5;
	shl.b32 	%r1, %r38, 1;
	shl.b32 	%r39, %r38, 3;
	mov.u32 	%r61, allSharedData;
	add.s32 	%r41, %r61, %r39;
	mov.u32 	%r2, %tid.x;
	add.s32 	%r42, %r1, %r2;
	shl.b32 	%r43, %r42, 2;
	add.s32 	%r44, %r41, %r43;
	neg.s32 	%r63, %r38;
	setp.le.u32 	%p1, %r38, %r63;
	add.s32 	%r4, %r44, 4;
	@%p1 bra 	$L__BB0_17;
	and.b32  	%r45, %r1, 2;
	setp.eq.s32 	%p2, %r45, 0;
	@%p2 bra 	$L__BB0_6;
	shl.b32 	%r47, %r38, 2;
	add.s32 	%r5, %r47, 4;
	cvt.u16.u32 	%rs1, %r38;
	and.b16  	%rs2, %rs1, 1;
	mul.wide.u16 	%r48, %rs2, 2;
	neg.s32 	%r60, %r48;
	neg.s32 	%r7, %r47;
	sub.s32 	%r59, %r2, %r38;
$L__BB0_3:
	.pragma "nounroll";
	setp.lt.s32 	%p3, %r59, 0;
	setp.ge.u32 	%p4, %r59, %r37;
	or.pred  	%p5, %p3, %p4;
	mov.f32 	%f42, 0f3F800000;
	@%p5 bra 	$L__BB0_5;
	mul.wide.u32 	%rd7, %r59, 4;
	add.s64 	%rd8, %rd2, %rd7;
	ld.global.f32 	%f42, [%rd8];
$L__BB0_5:
	add.s32 	%r49, %r61, %r5;
	st.shared.f32 	[%r49], %f42;
	mul.wide.s32 	%rd9, %r63, 4;
	add.s64 	%rd10, %rd1, %rd9;
	ld.global.f32 	%f12, [%rd10];
	add.s32 	%r50, %r61, %r7;
	st.shared.f32 	[%r50], %f12;
	bar.sync 	0;
	ld.shared.f32 	%f13, [%r49];
	ld.shared.f32 	%f14, [%r61];
	ld.shared.f32 	%f15, [%r4+4];
	fma.rn.f32 	%f16, %f13, %f14, %f15;
	st.shared.f32 	[%r4+4], %f16;
	bar.sync 	0;
	add.s32 	%r63, %r63, 1;
	add.s32 	%r61, %r61, 4;
	add.s32 	%r60, %r60, 1;
	setp.ne.s32 	%p6, %r60, 0;
	add.s32 	%r59, %r59, 1;
	@%p6 bra 	$L__BB0_3;
$L__BB0_6:
	add.s32 	%r51, %r1, -1;
	setp.lt.u32 	%p7, %r51, 3;
	@%p7 bra 	$L__BB0_17;
	sub.s32 	%r67, %r63, %r38;
	add.s32 	%r66, %r2, %r63;
	shl.b32 	%r52, %r63, 2;
	mov.u32 	%r53, allSharedData;
	add.s32 	%r54, %r52, %r53;
	add.s32 	%r65, %r54, 8;
	add.s32 	%r64, %r63, 1;
	shl.b32 	%r23, %r38, 2;
$L__BB0_8:
	setp.lt.s32 	%p8, %r66, 0;
	setp.ge.u32 	%p9, %r66, %r37;
	or.pred  	%p10, %p8, %p9;
	mov.f32 	%f43, 0f3F800000;
	@%p10 bra 	$L__BB0_10;
	mul.wide.u32 	%rd11, %r66, 4;
	add.s64 	%rd12, %rd2, %rd11;
	ld.global.f32 	%f43, [%rd12];
$L__BB0_10:
	add.s32 	%r28, %r65, %r39;
	st.shared.f32 	[%r28+-4], %f43;
	add.s32 	%r55, %r64, -1;
	mul.wide.s32 	%rd13, %r55, 4;
	add.s64 	%rd3, %rd1, %rd13;
	ld.global.f32 	%f19, [%rd3];
	st.shared.f32 	[%r65+-8], %f19;
	bar.sync 	0;
	ld.shared.f32 	%f20, [%r28+-4];
	add.s32 	%r29, %r65, %r23;
	ld.shared.f32 	%f21, [%r29+-8];
	ld.shared.f32 	%f22, [%r4+4];
	fma.rn.f32 	%f23, %f20, %f21, %f22;
	st.shared.f32 	[%r4+4], %f23;
	bar.sync 	0;
	add.s32 	%r30, %r66, 1;
	setp.lt.s32 	%p11, %r30, 0;
	setp.ge.u32 	%p12, %r30, %r37;
	or.pred  	%p13, %p11, %p12;
	mov.f32 	%f44, 0f3F800000;
	@%p13 bra 	$L__BB0_12;
	mul.wide.u32 	%rd14, %r30, 4;
	add.s64 	%rd15, %rd2, %rd14;
	ld.global.f32 	%f44, [%rd15];
$L__BB0_12:
	st.shared.f32 	[%r28], %f44;
	ld.global.f32 	%f25, [%rd3+4];
	st.shared.f32 	[%r65+-4], %f25;
	bar.sync 	0;
	ld.shared.f32 	%f26, [%r28];
	ld.shared.f32 	%f27, [%r29+-4];
	ld.shared.f32 	%f28, [%r4+4];
	fma.rn.f32 	%f29, %f26, %f27, %f28;
	st.shared.f32 	[%r4+4], %f29;
	bar.sync 	0;
	add.s32 	%r31, %r66, 2;
	setp.lt.s32 	%p14, %r31, 0;
	setp.ge.u32 	%p15, %r31, %r37;
	or.pred  	%p16, %p14, %p15;
	mov.f32 	%f45, 0f3F800000;
	@%p16 bra 	$L__BB0_14;
	mul.wide.u32 	%rd16, %r31, 4;
	add.s64 	%rd17, %rd2, %rd16;
	ld.global.f32 	%f45, [%rd17];
$L__BB0_14:
	st.shared.f32 	[%r28+4], %f45;
	ld.global.f32 	%f31, [%rd3+8];
	st.shared.f32 	[%r65], %f31;
	bar.sync 	0;
	ld.shared.f32 	%f32, [%r28+4];
	ld.shared.f32 	%f33, [%r29];
	ld.shared.f32 	%f34, [%r4+4];
	fma.rn.f32 	%f35, %f32, %f33, %f34;
	st.shared.f32 	[%r4+4], %f35;
	bar.sync 	0;
	add.s32 	%r32, %r66, 3;
	setp.lt.s32 	%p17, %r32, 0;
	setp.ge.u32 	%p18, %r32, %r37;
	or.pred  	%p19, %p17, %p18;
	mov.f32 	%f46, 0f3F800000;
	@%p19 bra 	$L__BB0_16;
	mul.wide.u32 	%rd18, %r32, 4;
	add.s64 	%rd19, %rd2, %rd18;
	ld.global.f32 	%f46, [%rd19];
$L__BB0_16:
	st.shared.f32 	[%r28+8], %f46;
	ld.global.f32 	%f36, [%rd3+12];
	st.shared.f32 	[%r65+4], %f36;
	bar.sync 	0;
	ld.shared.f32 	%f37, [%r28+8];
	ld.shared.f32 	%f38, [%r29+4];
	ld.shared.f32 	%f39, [%r4+4];
	fma.rn.f32 	%f40, %f37, %f38, %f39;
	st.shared.f32 	[%r4+4], %f40;
	bar.sync 	0;
	add.s32 	%r67, %r67, 4;
	add.s32 	%r66, %r66, 4;
	add.s32 	%r65, %r65, 16;
	add.s32 	%r64, %r64, 4;
	setp.ne.s32 	%p20, %r67, 0;
	@%p20 bra 	$L__BB0_8;
$L__BB0_17:
	cvta.to.global.u64 	%rd20, %rd4;
	ld.shared.f32 	%f41, [%r4+4];
	mov.u32 	%r56, %ntid.x;
	mov.u32 	%r57, %ctaid.x;
	mad.lo.s32 	%r58, %r57, %r56, %r2;
	mul.wide.s32 	%rd21, %r58, 4;
	add.s64 	%rd22, %rd20, %rd21;
	st.global.f32 	[%rd22], %f41;
	ret;

}


// ===== COMPILED SASS (sm_100) =====

	.target	sm_100

	.elftype	@"ET_EXEC"


//--------------------- .note.nv.tkinfo           --------------------------
	.section	.note.nv.tkinfo,"",@"SHT_NOTE"
	.sectionflags	@"SHF_NOTE_NV_TKINFO"
	.tkinfo
        /*0018*/ 	.word	0x00000002
        /*0030*/ 	.string	""
        /*0030*/ 	.string	"ptxas"
        /*0030*/ 	.string	"Cuda compilation tools, release 13.0, V13.0.88"
        /*0030*/ 	.string	"Build cuda_13.0.r13.0/compiler.36424714_0"
        /*0030*/ 	.string	"-arch sm_100 -m 64 "



//--------------------- .note.nv.cuinfo           --------------------------
	.section	.note.nv.cuinfo,"",@"SHT_NOTE"
	.sectionflags	@"SHF_NOTE_NV_CUINFO"
        /*0018*/ 	.short	0x0002
        /*001a*/ 	.short	0x0064
        /*001c*/ 	.short	0x0082
	.zero		2


//--------------------- .nv.info                  --------------------------
	.section	.nv.info,"",@"SHT_CUDA_INFO"
	.align	4


	//----- nvinfo : EIATTR_REGCOUNT
	.align		4
        /*0000*/ 	.byte	0x04, 0x2f
        /*0002*/ 	.short	(.L_1 - .L_0)
	.align		4
.L_0:
        /*0004*/ 	.word	index@(_Z14stencil_kernelPKfS0_Pfjj)
        /*0008*/ 	.word	0x0000001c


	//----- nvinfo : EIATTR_FRAME_SIZE
	.align		4
.L_1:
        /*000c*/ 	.byte	0x04, 0x11
        /*000e*/ 	.short	(.L_3 - .L_2)
	.align		4
.L_2:
        /*0010*/ 	.word	index@(_Z14stencil_kernelPKfS0_Pfjj)
        /*0014*/ 	.word	0x00000000


	//----- nvinfo : EIATTR_MIN_STACK_SIZE
	.align		4
.L_3:
        /*0018*/ 	.byte	0x04, 0x12
        /*001a*/ 	.short	(.L_5 - .L_4)
	.align		4
.L_4:
        /*001c*/ 	.word	index@(_Z14stencil_kernelPKfS0_Pfjj)
        /*0020*/ 	.word	0x00000000
.L_5:


//--------------------- .nv.compat                --------------------------
	.section	.nv.compat,"",@"SHT_CUDA_COMPAT_INFO"
	.align	4
        /*0000*/ 	.byte	0x02, 0x09, 0x00, 0x00, 0x02, 0x02, 0x01, 0x00, 0x02, 0x05, 0x05, 0x00, 0x03, 0x07, 0x01, 0x01
        /*0010*/ 	.byte	0x02, 0x03, 0x00, 0x00, 0x02, 0x06, 0x01, 0x00, 0x04, 0x0b, 0x08, 0x00, 0x09, 0x00, 0x00, 0x00
        /*0020*/ 	.byte	0x00, 0x00, 0x00, 0x00


//--------------------- .nv.info._Z14stencil_kernelPKfS0_Pfjj --------------------------
	.section	.nv.info._Z14stencil_kernelPKfS0_Pfjj,"",@"SHT_CUDA_INFO"
	.sectionflags	@""
	.align	4


	//----- nvinfo : EIATTR_CUDA_API_VERSION
	.align		4
        /*0000*/ 	.byte	0x04, 0x37
        /*0002*/ 	.short	(.L_7 - .L_6)
.L_6:
        /*0004*/ 	.word	0x00000082


	//----- nvinfo : EIATTR_KPARAM_INFO
	.align		4
.L_7:
        /*0008*/ 	.byte	0x04, 0x17
        /*000a*/ 	.short	(.L_9 - .L_8)
.L_8:
        /*000c*/ 	.word	0x00000000
        /*0010*/ 	.short	0x0004
        /*0012*/ 	.short	0x001c
        /*0014*/ 	.byte	0x00, 0xf0, 0x11, 0x00


	//----- nvinfo : EIATTR_KPARAM_INFO
	.align		4
.L_9:
        /*0018*/ 	.byte	0x04, 0x17
        /*001a*/ 	.short	(.L_11 - .L_10)
.L_10:
        /*001c*/ 	.word	0x00000000
        /*0020*/ 	.short	0x0003
        /*0022*/ 	.short	0x0018
        /*0024*/ 	.byte	0x00, 0xf0, 0x11, 0x00


	//----- nvinfo : EIATTR_KPARAM_INFO
	.align		4
.L_11:
        /*0028*/ 	.byte	0x04, 0x17
        /*002a*/ 	.short	(.L_13 - .L_12)
.L_12:
        /*002c*/ 	.word	0x00000000
        /*0030*/ 	.short	0x0002
        /*0032*/ 	.short	0x0010
        /*0034*/ 	.byte	0x00, 0xf5, 0x21, 0x00


	//----- nvinfo : EIATTR_KPARAM_INFO
	.align		4
.L_13:
        /*0038*/ 	.byte	0x04, 0x17
        /*003a*/ 	.short	(.L_15 - .L_14)
.L_14:
        /*003c*/ 	.word	0x00000000
        /*0040*/ 	.short	0x0001
        /*0042*/ 	.short	0x0008
        /*0044*/ 	.byte	0x00, 0xf5, 0x21, 0x00


	//----- nvinfo : EIATTR_KPARAM_INFO
	.align		4
.L_15:
        /*0048*/ 	.byte	0x04, 0x17
        /*004a*/ 	.short	(.L_17 - .L_16)
.L_16:
        /*004c*/ 	.word	0x00000000
        /*0050*/ 	.short	0x0000
        /*0052*/ 	.short	0x0000
        /*0054*/ 	.byte	0x00, 0xf5, 0x21, 0x00


	//----- nvinfo : EIATTR_SPARSE_MMA_MASK
	.align		4
.L_17:
        /*0058*/ 	.byte	0x03, 0x50
        /*005a*/ 	.short	0x0000


	//----- nvinfo : EIATTR_MAXREG_COUNT
	.align		4
        /*005c*/ 	.byte	0x03, 0x1b
        /*005e*/ 	.short	0x00ff


	//----- nvinfo : EIATTR_NUM_BARRIERS
	.align		4
        /*0060*/ 	.byte	0x02, 0x4c
        /*0062*/ 	.byte	0x01
	.zero		1


	//----- nvinfo : EIATTR_MERCURY_ISA_VERSION
	.align		4
        /*0064*/ 	.byte	0x03, 0x5f
        /*0066*/ 	.short	0x0101


	//----- nvinfo : EIATTR_VRC_CTA_INIT_COUNT
	.align		4
        /*0068*/ 	.byte	0x02, 0x4a
	.zero		1
	.zero		1


	//----- nvinfo : EIATTR_EXIT_INSTR_OFFSETS
	.align		4
        /*006c*/ 	.byte	0x04, 0x1c
        /*006e*/ 	.short	(.L_19 - .L_18)


	//   ....[0]....
.L_18:
        /*0070*/ 	.word	0x00000960


	//----- nvinfo : EIATTR_CBANK_PARAM_SIZE
	.align		4
.L_19:
        /*0074*/ 	.byte	0x03, 0x19
        /*0076*/ 	.short	0x0020


	//----- nvinfo : EIATTR_PARAM_CBANK
	.align		4
        /*0078*/ 	.byte	0x04, 0x0a
        /*007a*/ 	.short	(.L_21 - .L_20)
	.align		4
.L_20:
        /*007c*/ 	.word	index@(.nv.constant0._Z14stencil_kernelPKfS0_Pfjj)
        /*0080*/ 	.short	0x0380
        /*0082*/ 	.short	0x0020


	//----- nvinfo : EIATTR_SW_WAR
	.align		4
.L_21:
        /*0084*/ 	.byte	0x04, 0x36
        /*0086*/ 	.short	(.L_23 - .L_22)
.L_22:
        /*0088*/ 	.word	0x00000008
.L_23:


//--------------------- .nv.callgraph             --------------------------
	.section	.nv.callgraph,"",@"SHT_CUDA_CALLGRAPH"
	.align	4
	.sectionentsize	8
	.align		4
        /*0000*/ 	.word	0x00000000
	.align		4
        /*0004*/ 	.word	0xffffffff
	.align		4
        /*0008*/ 	.word	0x00000000
	.align		4
        /*000c*/ 	.word	0xfffffffe
	.align		4
        /*0010*/ 	.word	0x00000000
	.align		4
        /*0014*/ 	.word	0xfffffffd
	.align		4
        /*0018*/ 	.word	0x00000000
	.align		4
        /*001c*/ 	.word	0xfffffffc


//--------------------- .text._Z14stencil_kernelPKfS0_Pfjj --------------------------
	.section	.text._Z14stencil_kernelPKfS0_Pfjj,"ax",@progbits
	.align	128
        .global         _Z14stencil_kernelPKfS0_Pfjj
        .type           _Z14stencil_kernelPKfS0_Pfjj,@function
        .size           _Z14stencil_kernelPKfS0_Pfjj,(.L_x_5 - _Z14stencil_kernelPKfS0_Pfjj)
        .other          _Z14stencil_kernelPKfS0_Pfjj,@"STO_CUDA_ENTRY STV_DEFAULT"
_Z14stencil_kernelPKfS0_Pfjj:
.text._Z14stencil_kernelPKfS0_Pfjj:
[----:B------:R-:W-:Y:S01]  /*0000*/  LDC R1, c[0x0][0x37c] ;  /* 0x0000df00ff017b82 */ /* 0x000fe20000000800 */
[----:B------:R-:W0:Y:S07]  /*0010*/  S2R R0, SR_TID.X ;  /* 0x0000000000007919 */ /* 0x000e2e0000002100 */
[----:B------:R-:W1:Y:S01]  /*0020*/  S2UR UR5, SR_CgaCtaId ;  /* 0x00000000000579c3 */ /* 0x000e620000008800 */
[----:B------:R-:W2:Y:S01]  /*0030*/  LDCU UR7, c[0x0][0x39c] ;  /* 0x00007380ff0777ac */ /* 0x000ea20008000800 */
[----:B------:R-:W-:Y:S01]  /*0040*/  UMOV UR4, 0x400 ;  /* 0x0000040000047882 */ /* 0x000fe20000000000 */
[----:B------:R-:W3:Y:S01]  /*0050*/  LDCU.64 UR10, c[0x0][0x358] ;  /* 0x00006b00ff0a77ac */ /* 0x000ee20008000a00 */
[----:B--2---:R-:W-:-:S02]  /*0060*/  UIADD3 UR8, UPT, UPT, -UR7, URZ, URZ ;  /* 0x000000ff07087290 */ /* 0x004fc4000fffe1ff */
[----:B------:R-:W-:Y:S02]  /*0070*/  USHF.L.U32 UR6, UR7, 0x1, URZ ;  /* 0x0000000107067899 */ /* 0x000fe400080006ff */
[----:B------:R-:W-:Y:S02]  /*0080*/  UISETP.GE.U32.AND UP0, UPT, UR8, UR7, UPT ;  /* 0x000000070800728c */ /* 0x000fe4000bf06070 */
[----:B-1----:R-:W-:-:S04]  /*0090*/  ULEA UR4, UR5, UR4, 0x18 ;  /* 0x0000000405047291 */ /* 0x002fc8000f8ec0ff */
[----:B------:R-:W-:Y:S01]  /*00a0*/  ULEA UR5, UR7, UR4, 0x3 ;  /* 0x0000000407057291 */ /* 0x000fe2000f8e18ff */
[----:B0-----:R-:W-:-:S05]  /*00b0*/  IADD3 R6, PT, PT, R0, UR6, RZ ;  /* 0x0000000600067c10 */ /* 0x001fca000fffe0ff */
[----:B------:R-:W-:Y:S01]  /*00c0*/  LEA R6, R6, UR5, 0x2 ;  /* 0x0000000506067c11 */ /* 0x000fe2000f8e10ff */
[----:B---3--:R-:W-:Y:S06]  /*00d0*/  BRA.U UP0, `(.L_x_0) ;  /* 0x0000000900047547 */ /* 0x008fec000b800000 */
[----:B------:R-:W-:Y:S01]  /*00e0*/  ULOP3.LUT UP1, URZ, UR6, 0x2, URZ, 0xc0, !UPT ;  /* 0x0000000206ff7892 */ /* 0x000fe2000f82c0ff */
[----:B------:R-:W-:Y:S01]  /*00f0*/  MOV R11, UR8 ;  /* 0x00000008000b7c02 */ /* 0x000fe20008000f00 */
[----:B------:R-:W-:-:S04]  /*0100*/  UIADD3 UR5, UPT, UPT, UR6, -0x1, URZ ;  /* 0xffffffff06057890 */ /* 0x000fc8000fffe0ff */
[----:B------:R-:W-:-:S03]  /*0110*/  UISETP.GE.U32.AND UP0, UPT, UR5, 0x3, UPT ;  /* 0x000000030500788c */ /* 0x000fc6000bf06070 */
[----:B------:R-:W-:Y:S08]  /*0120*/  BRA.U !UP1, `(.L_x_1) ;  /* 0x00000001098c7547 */ /* 0x000ff0000b800000 */
[----:B------:R-:W0:Y:S01]  /*0130*/  LDCU.U16 UR5, c[0x0][0x39c] ;  /* 0x00007380ff0577ac */ /* 0x000e220008000400 */
[----:B------:R-:W1:Y:S01]  /*0140*/  LDC.64 R8, c[0x0][0x388] ;  /* 0x0000e200ff087b82 */ /* 0x000e620000000a00 */
[----:B------:R-:W-:Y:S01]  /*0150*/  VIADD R7, R0, -UR7 ;  /* 0x8000000700077c36 */ /* 0x000fe20008000000 */
[----:B------:R-:W2:Y:S01]  /*0160*/  LDCU UR8, c[0x0][0x39c] ;  /* 0x00007380ff0877ac */ /* 0x000ea20008000800 */
[----:B------:R-:W3:Y:S01]  /*0170*/  LDCU UR12, c[0x0][0x398] ;  /* 0x00007300ff0c77ac */ /* 0x000ee20008000800 */
[----:B0-----:R-:W-:-:S04]  /*0180*/  USHF.L.U32 UR5, UR5, 0x1, URZ ;  /* 0x0000000105057899 */ /* 0x001fc800080006ff */
[----:B------:R-:W-:-:S04]  /*0190*/  ULOP3.LUT UR5, UR5, 0x2, URZ, 0xe2, !UPT ;  /* 0x0000000205057892 */ /* 0x000fc8000f8ee2ff */
[----:B--23--:R-:W-:-:S12]  /*01a0*/  UIADD3 UR5, UPT, UPT, -UR5, URZ, URZ ;  /* 0x000000ff05057290 */ /* 0x00cfd8000fffe1ff */
.L_x_2:
[----:B------:R-:W-:Y:S01]  /*01b0*/  ISETP.GE.U32.AND P0, PT, R7, UR12, PT ;  /* 0x0000000c07007c0c */ /* 0x000fe2000bf06070 */
[----:B------:R-:W-:Y:S02]  /*01c0*/  HFMA2 R10, -RZ, RZ, 1.875, 0 ;  /* 0x3f800000ff0a7431 */ /* 0x000fe400000001ff */
[----:B-1----:R-:W-:Y:S01]  /*01d0*/  IMAD.WIDE R4, R11, 0x4, R8 ;  /* 0x000000040b047825 */ /* 0x002fe200078e0208 */
[----:B------:R-:W-:-:S05]  /*01e0*/  ISETP.LT.OR P0, PT, R7, RZ, P0 ;  /* 0x000000ff0700720c */ /* 0x000fca0000701670 */
[----:B------:R-:W2:Y:S08]  /*01f0*/  LDG.E R4, desc[UR10][R4.64] ;  /* 0x0000000a04047981 */ /* 0x000eb0000c1e1900 */
[----:B0-----:R-:W0:Y:S02]  /*0200*/  @!P0 LDC.64 R2, c[0x0][0x380] ;  /* 0x0000e000ff028b82 */ /* 0x001e240000000a00 */
[----:B0-----:R-:W-:-:S05]  /*0210*/  @!P0 IMAD.WIDE.U32 R2, R7, 0x4, R2 ;  /* 0x0000000407028825 */ /* 0x001fca00078e0002 */
[----:B------:R-:W3:Y:S01]  /*0220*/  @!P0 LDG.E R10, desc[UR10][R2.64] ;  /* 0x0000000a020a8981 */ /* 0x000ee2000c1e1900 */
[----:B------:R-:W-:Y:S02]  /*0230*/  UMOV UR7, UR8 ;  /* 0x0000000800077c82 */ /* 0x000fe40008000000 */
[----:B------:R-:W-:Y:S02]  /*0240*/  UIADD3 UR6, UPT, UPT, -UR7, URZ, URZ ;  /* 0x000000ff07067290 */ /* 0x000fe4000fffe1ff */
[----:B------:R-:W-:Y:S02]  /*0250*/  ULEA UR9, UR7, UR4, 0x2 ;  /* 0x0000000407097291 */ /* 0x000fe4000f8e10ff */
[----:B------:R-:W-:Y:S02]  /*0260*/  ULEA UR6, UR6, UR4, 0x2 ;  /* 0x0000000406067291 */ /* 0x000fe4000f8e10ff */
[----:B------:R-:W-:-:S04]  /*0270*/  UIADD3 UR5, UPT, UPT, UR5, 0x1, URZ ;  /* 0x0000000105057890 */ /* 0x000fc8000fffe0ff */
[----:B------:R-:W-:Y:S01]  /*0280*/  UISETP.NE.AND UP1, UPT, UR5, URZ, UPT ;  /* 0x000000ff0500728c */ /* 0x000fe2000bf25270 */
[----:B------:R-:W-:Y:S01]  /*0290*/  VIADD R11, R11, 0x1 ;  /* 0x000000010b0b7836 */ /* 0x000fe20000000000 */
[----:B------:R-:W-:Y:S01]  /*02a0*/  IADD3 R7, PT, PT, R7, 0x1, RZ ;  /* 0x0000000107077810 */ /* 0x000fe20007ffe0ff */
[----:B---3--:R-:W-:Y:S04]  /*02b0*/  STS [UR9+0x4], R10 ;  /* 0x0000040aff007988 */ /* 0x008fe80008000809 */
[----:B--2---:R-:W-:Y:S01]  /*02c0*/  STS [UR6], R4 ;  /* 0x00000004ff007988 */ /* 0x004fe20008000806 */
[----:B------:R-:W-:Y:S06]  /*02d0*/  BAR.SYNC.DEFER_BLOCKING 0x0 ;  /* 0x0000000000007b1d */ /* 0x000fec0000010000 */
[----:B------:R-:W-:Y:S04]  /*02e0*/  LDS R13, [UR4] ;  /* 0x00000004ff0d7984 */ /* 0x000fe80008000800 */
[----:B------:R-:W-:Y:S04]  /*02f0*/  LDS R12, [UR9+0x4] ;  /* 0x00000409ff0c7984 */ /* 0x000fe80008000800 */
[----:B------:R-:W0:Y:S01]  /*0300*/  LDS R3, [R6+0x8] ;  /* 0x0000080006037984 */ /* 0x000e220000000800 */
[----:B------:R-:W-:Y:S01]  /*0310*/  UIADD3 UR4, UPT, UPT, UR4, 0x4, URZ ;  /* 0x0000000404047890 */ /* 0x000fe2000fffe0ff */
[----:B0-----:R-:W-:-:S05]  /*0320*/  FFMA R3, R12, R13, R3 ;  /* 0x0000000d0c037223 */ /* 0x001fca0000000003 */
[----:B------:R0:W-:Y:S01]  /*0330*/  STS [R6+0x8], R3 ;  /* 0x0000080306007388 */ /* 0x0001e20000000800 */
[----:B------:R-:W-:Y:S06]  /*0340*/  BAR.SYNC.DEFER_BLOCKING 0x0 ;  /* 0x0000000000007b1d */ /* 0x000fec0000010000 */
[----:B------:R-:W-:Y:S05]  /*0350*/  BRA.U UP1, `(.L_x_2) ;  /* 0xfffffffd01947547 */ /* 0x000fea000b83ffff */
.L_x_1:
[----:B------:R-:W-:Y:S05]  /*0360*/  BRA.U !UP0, `(.L_x_0) ;  /* 0x0000000508607547 */ /* 0x000fea000b800000 */
[----:B------:R-:W1:Y:S01]  /*0370*/  S2R R5, SR_CgaCtaId ;  /* 0x0000000000057919 */ /* 0x000e620000008800 */
[----:B------:R-:W2:Y:S01]  /*0380*/  LDC R7, c[0x0][0x39c] ;  /* 0x0000e700ff077b82 */ /* 0x000ea20000000800 */
[----:B------:R-:W-:Y:S01]  /*0390*/  MOV R4, 0x400 ;  /* 0x0000040000047802 */ /* 0x000fe20000000f00 */
[----:B------:R-:W-:Y:S01]  /*03a0*/  IMAD.IADD R9, R0, 0x1, R11 ;  /* 0x0000000100097824 */ /* 0x000fe200078e020b */
[C---:B------:R-:W-:Y:S01]  /*03b0*/  IADD3 R8, PT, PT, R11.reuse, -UR7, RZ ;  /* 0x800000070b087c10 */ /* 0x040fe2000fffe0ff */
[----:B------:R-:W3:Y:S01]  /*03c0*/  LDCU UR5, c[0x0][0x398] ;  /* 0x00007300ff0577ac */ /* 0x000ee20008000800 */
[----:B------:R-:W-:-:S03]  /*03d0*/  IADD3 R10, PT, PT, R11, 0x1, RZ ;  /* 0x000000010b0a7810 */ /* 0x000fc60007ffe0ff */
[----:B0-----:R-:W0:Y:S01]  /*03e0*/  LDC.64 R2, c[0x0][0x388] ;  /* 0x0000e200ff027b82 */ /* 0x001e220000000a00 */
[----:B-1----:R-:W-:-:S05]  /*03f0*/  LEA R4, R5, R4, 0x18 ;  /* 0x0000000405047211 */ /* 0x002fca00078ec0ff */
[----:B------:R-:W-:-:S04]  /*0400*/  IMAD R12, R11, 0x4, R4 ;  /* 0x000000040b0c7824 */ /* 0x000fc800078e0204 */
[----:B---3--:R-:W-:-:S07]  /*0410*/  VIADD R12, R12, 0x8 ;  /* 0x000000080c0c7836 */ /* 0x008fce0000000000 */
.L_x_3:
[C---:B------:R-:W-:Y:S01]  /*0420*/  ISETP.GE.U32.AND P0, PT, R9.reuse, UR5, PT ;  /* 0x0000000509007c0c */ /* 0x040fe2000bf06070 */
[----:B------:R-:W-:Y:S01]  /*0430*/  IMAD.MOV.U32 R16, RZ, RZ, 0x3f800000 ;  /* 0x3f800000ff107424 */ /* 0x000fe200078e00ff */
[----:B------:R-:W-:Y:S02]  /*0440*/  IADD3 R5, PT, PT, R10, -0x1, RZ ;  /* 0xffffffff0a057810 */ /* 0x000fe40007ffe0ff */
[----:B------:R-:W-:-:S03]  /*0450*/  ISETP.LT.OR P0, PT, R9, RZ, P0 ;  /* 0x000000ff0900720c */ /* 0x000fc60000701670 */
[----:B0-----:R-:W-:-:S05]  /*0460*/  IMAD.WIDE R4, R5, 0x4, R2 ;  /* 0x0000000405047825 */ /* 0x001fca00078e0202 */
[----:B-1----:R-:W3:Y:S05]  /*0470*/  LDG.E R17, desc[UR10][R4.64] ;  /* 0x0000000a04117981 */ /* 0x002eea000c1e1900 */
[----:B------:R-:W0:Y:S02]  /*0480*/  @!P0 LDC.64 R14, c[0x0][0x380] ;  /* 0x0000e000ff0e8b82 */ /* 0x000e240000000a00 */
[----:B0-----:R-:W-:-:S05]  /*0490*/  @!P0 IMAD.WIDE.U32 R14, R9, 0x4, R14 ;  /* 0x00000004090e8825 */ /* 0x001fca00078e000e */
[----:B------:R0:W4:Y:S01]  /*04a0*/  @!P0 LDG.E R16, desc[UR10][R14.64] ;  /* 0x0000000a0e108981 */ /* 0x000122000c1e1900 */
[C---:B--2---:R-:W-:Y:S01]  /*04b0*/  LEA R13, R7.reuse, R12, 0x3 ;  /* 0x0000000c070d7211 */ /* 0x044fe200078e18ff */
[----:B------:R-:W-:Y:S01]  /*04c0*/  IMAD R11, R7, 0x4, R12 ;  /* 0x00000004070b7824 */ /* 0x000fe200078e020c */
[----:B------:R-:W-:-:S04]  /*04d0*/  IADD3 R23, PT, PT, R9, 0x1, RZ ;  /* 0x0000000109177810 */ /* 0x000fc80007ffe0ff */
[----:B------:R-:W-:-:S04]  /*04e0*/  ISETP.GE.U32.AND P0, PT, R23, UR5, PT ;  /* 0x0000000517007c0c */ /* 0x000fc8000bf06070 */
[----:B------:R-:W-:-:S13]  /*04f0*/  ISETP.LT.OR P0, PT, R23, RZ, P0 ;  /* 0x000000ff1700720c */ /* 0x000fda0000701670 */
[----:B0-----:R-:W0:Y:S02]  /*0500*/  @!P0 LDC.64 R14, c[0x0][0x380] ;  /* 0x0000e000ff0e8b82 */ /* 0x001e240000000a00 */
[----:B0-----:R-:W-:Y:S01]  /*0510*/  @!P0 IMAD.WIDE.U32 R14, R23, 0x4, R14 ;  /* 0x00000004170e8825 */ /* 0x001fe200078e000e */
[----:B----4-:R0:W-:Y:S04]  /*0520*/  STS [R13+-0x4], R16 ;  /* 0xfffffc100d007388 */ /* 0x0101e80000000800 */
[----:B---3--:R-:W-:Y:S01]  /*0530*/  STS [R12+-0x8], R17 ;  /* 0xfffff8110c007388 */ /* 0x008fe20000000800 */
[----:B------:R-:W-:Y:S06]  /*0540*/  BAR.SYNC.DEFER_BLOCKING 0x0 ;  /* 0x0000000000007b1d */ /* 0x000fec0000010000 */
[----:B------:R-:W-:Y:S04]  /*0550*/  LDS R18, [R13+-0x4] ;  /* 0xfffffc000d127984 */ /* 0x000fe80000000800 */
[----:B------:R-:W-:Y:S04]  /*0560*/  LDS R19, [R11+-0x8] ;  /* 0xfffff8000b137984 */ /* 0x000fe80000000800 */
[----:B------:R-:W1:Y:S01]  /*0570*/  LDS R21, [R6+0x8] ;  /* 0x0000080006157984 */ /* 0x000e620000000800 */
[----:B0-----:R-:W-:-:S02]  /*0580*/  IMAD.MOV.U32 R16, RZ, RZ, 0x3f800000 ;  /* 0x3f800000ff107424 */ /* 0x001fc400078e00ff */
[----:B-1----:R-:W-:-:S05]  /*0590*/  FFMA R19, R18, R19, R21 ;  /* 0x0000001312137223 */ /* 0x002fca0000000015 */
[----:B------:R-:W-:Y:S01]  /*05a0*/  STS [R6+0x8], R19 ;  /* 0x0000081306007388 */ /* 0x000fe20000000800 */
[----:B------:R-:W-:Y:S06]  /*05b0*/  BAR.SYNC.DEFER_BLOCKING 0x0 ;  /* 0x0000000000007b1d */ /* 0x000fec0000010000 */
[----:B------:R0:W2:Y:S04]  /*05c0*/  @!P0 LDG.E R16, desc[UR10][R14.64] ;  /* 0x0000000a0e108981 */ /* 0x0000a8000c1e1900 */
[----:B------:R-:W3:Y:S01]  /*05d0*/  LDG.E R17, desc[UR10][R4.64+0x4] ;  /* 0x0000040a04117981 */ /* 0x000ee2000c1e1900 */
[----:B------:R-:W-:-:S04]  /*05e0*/  IADD3 R25, PT, PT, R9, 0x2, RZ ;  /* 0x0000000209197810 */ /* 0x000fc80007ffe0ff */
[----:B------:R-:W-:-:S04]  /*05f0*/  ISETP.GE.U32.AND P0, PT, R25, UR5, PT ;  /* 0x0000000519007c0c */ /* 0x000fc8000bf06070 */
[----:B------:R-:W-:-:S13]  /*0600*/  ISETP.LT.OR P0, PT, R25, RZ, P0 ;  /* 0x000000ff1900720c */ /* 0x000fda0000701670 */
[----:B0-----:R-:W0:Y:S02]  /*0610*/  @!P0 LDC.64 R14, c[0x0][0x380] ;  /* 0x0000e000ff0e8b82 */ /* 0x001e240000000a00 */
[----:B0-----:R-:W-:Y:S01]  /*0620*/  @!P0 IMAD.WIDE.U32 R14, R25, 0x4, R14 ;  /* 0x00000004190e8825 */ /* 0x001fe200078e000e */
[----:B--2---:R-:W-:Y:S04]  /*0630*/  STS [R13], R16 ;  /* 0x000000100d007388 */ /* 0x004fe80000000800 */
[----:B---3--:R-:W-:Y:S01]  /*0640*/  STS [R12+-0x4], R17 ;  /* 0xfffffc110c007388 */ /* 0x008fe20000000800 */
[----:B------:R-:W-:Y:S06]  /*0650*/  BAR.SYNC.DEFER_BLOCKING 0x0 ;  /* 0x0000000000007b1d */ /* 0x000fec0000010000 */
[----:B------:R-:W-:Y:S04]  /*0660*/  LDS R18, [R13] ;  /* 0x000000000d127984 */ /* 0x000fe80000000800 */
[----:B------:R-:W-:Y:S04]  /*0670*/  LDS R21, [R11+-0x4] ;  /* 0xfffffc000b157984 */ /* 0x000fe80000000800 */
[----:B------:R-:W0:Y:S02]  /*0680*/  LDS R23, [R6+0x8] ;  /* 0x0000080006177984 */ /* 0x000e240000000800 */
[----:B0-----:R-:W-:-:S05]  /*0690*/  FFMA R21, R18, R21, R23 ;  /* 0x0000001512157223 */ /* 0x001fca0000000017 */
[----:B------:R-:W-:Y:S01]  /*06a0*/  STS [R6+0x8], R21 ;  /* 0x0000081506007388 */ /* 0x000fe20000000800 */
[----:B------:R-:W-:Y:S01]  /*06b0*/  BAR.SYNC.DEFER_BLOCKING 0x0 ;  /* 0x0000000000007b1d */ /* 0x000fe20000010000 */
[----:B------:R-:W-:-:S06]  /*06c0*/  IMAD.MOV.U32 R18, RZ, RZ, 0x3f800000 ;  /* 0x3f800000ff127424 */ /* 0x000fcc00078e00ff */
[----:B------:R0:W2:Y:S04]  /*06d0*/  @!P0 LDG.E R18, desc[UR10][R14.64] ;  /* 0x0000000a0e128981 */ /* 0x0000a8000c1e1900 */
[----:B------:R-:W3:Y:S01]  /*06e0*/  LDG.E R17, desc[UR10][R4.64+0x8] ;  /* 0x0000080a04117981 */ /* 0x000ee2000c1e1900 */
[----:B------:R-:W-:-:S04]  /*06f0*/  IADD3 R25, PT, PT, R9, 0x3, RZ ;  /* 0x0000000309197810 */ /* 0x000fc80007ffe0ff */
[----:B------:R-:W-:-:S04]  /*0700*/  ISETP.GE.U32.AND P0, PT, R25, UR5, PT ;  /* 0x0000000519007c0c */ /* 0x000fc8000bf06070 */
[----:B------:R-:W-:-:S13]  /*0710*/  ISETP.LT.OR P0, PT, R25, RZ, P0 ;  /* 0x000000ff1900720c */ /* 0x000fda0000701670 */
[----:B0-----:R-:W0:Y:S02]  /*0720*/  @!P0 LDC.64 R14, c[0x0][0x380] ;  /* 0x0000e000ff0e8b82 */ /* 0x001e240000000a00 */
[----:B0-----:R-:W-:Y:S01]  /*0730*/  @!P0 IMAD.WIDE.U32 R14, R25, 0x4, R14 ;  /* 0x00000004190e8825 */ /* 0x001fe200078e000e */
[----:B--2---:R-:W-:Y:S04]  /*0740*/  STS [R13+0x4], R18 ;  /* 0x000004120d007388 */ /* 0x004fe80000000800 */
[----:B---3--:R-:W-:Y:S01]  /*0750*/  STS [R12], R17 ;  /* 0x000000110c007388 */ /* 0x008fe20000000800 */
[----:B------:R-:W-:Y:S06]  /*0760*/  BAR.SYNC.DEFER_BLOCKING 0x0 ;  /* 0x0000000000007b1d */ /* 0x000fec0000010000 */
[----:B------:R-:W-:Y:S04]  /*0770*/  LDS R16, [R13+0x4] ;  /* 0x000004000d107984 */ /* 0x000fe80000000800 */
[----:B------:R-:W-:Y:S04]  /*0780*/  LDS R19, [R11] ;  /* 0x000000000b137984 */ /* 0x000fe80000000800 */
[----:B------:R-:W0:Y:S02]  /*0790*/  LDS R23, [R6+0x8] ;  /* 0x0000080006177984 */ /* 0x000e240000000800 */
[----:B0-----:R-:W-:-:S05]  /*07a0*/  FFMA R19, R16, R19, R23 ;  /* 0x0000001310137223 */ /* 0x001fca0000000017 */
[----:B------:R-:W-:Y:S01]  /*07b0*/  STS [R6+0x8], R19 ;  /* 0x0000081306007388 */ /* 0x000fe20000000800 */
[----:B------:R-:W-:Y:S01]  /*07c0*/  BAR.SYNC.DEFER_BLOCKING 0x0 ;  /* 0x0000000000007b1d */ /* 0x000fe20000010000 */
[----:B------:R-:W-:-:S06]  /*07d0*/  IMAD.MOV.U32 R16, RZ, RZ, 0x3f800000 ;  /* 0x3f800000ff107424 */ /* 0x000fcc00078e00ff */
[----:B------:R-:W2:Y:S04]  /*07e0*/  @!P0 LDG.E R16, desc[UR10][R14.64] ;  /* 0x0000000a0e108981 */ /* 0x000ea8000c1e1900 */
[----:B------:R-:W3:Y:S01]  /*07f0*/  LDG.E R5, desc[UR10][R4.64+0xc] ;  /* 0x00000c0a04057981 */ /* 0x000ee2000c1e1900 */
[----:B------:R-:W-:-:S04]  /*0800*/  IADD3 R8, PT, PT, R8, 0x4, RZ ;  /* 0x0000000408087810 */ /* 0x000fc80007ffe0ff */
[----:B------:R-:W-:Y:S01]  /*0810*/  ISETP.NE.AND P0, PT, R8, RZ, PT ;  /* 0x000000ff0800720c */ /* 0x000fe20003f05270 */
[----:B------:R-:W-:Y:S01]  /*0820*/  VIADD R10, R10, 0x4 ;  /* 0x000000040a0a7836 */ /* 0x000fe20000000000 */
[----:B------:R-:W-:Y:S01]  /*0830*/  IADD3 R9, PT, PT, R9, 0x4, RZ ;  /* 0x0000000409097810 */ /* 0x000fe20007ffe0ff */
[----:B--2---:R-:W-:Y:S04]  /*0840*/  STS [R13+0x8], R16 ;  /* 0x000008100d007388 */ /* 0x004fe80000000800 */
[----:B---3--:R0:W-:Y:S01]  /*0850*/  STS [R12+0x4], R5 ;  /* 0x000004050c007388 */ /* 0x0081e20000000800 */
[----:B------:R-:W-:Y:S06]  /*0860*/  BAR.SYNC.DEFER_BLOCKING 0x0 ;  /* 0x0000000000007b1d */ /* 0x000fec0000010000 */
[----:B------:R-:W-:Y:S04]  /*0870*/  LDS R17, [R13+0x8] ;  /* 0x000008000d117984 */ /* 0x000fe80000000800 */
[----:B------:R-:W-:Y:S04]  /*0880*/  LDS R18, [R11+0x4] ;  /* 0x000004000b127984 */ /* 0x000fe80000000800 */
[----:B------:R-:W1:Y:S01]  /*0890*/  LDS R20, [R6+0x8] ;  /* 0x0000080006147984 */ /* 0x000e620000000800 */
[----:B0-----:R-:W-:-:S02]  /*08a0*/  VIADD R12, R12, 0x10 ;  /* 0x000000100c0c7836 */ /* 0x001fc40000000000 */
[----:B-1----:R-:W-:-:S05]  /*08b0*/  FFMA R17, R17, R18, R20 ;  /* 0x0000001211117223 */ /* 0x002fca0000000014 */
[----:B------:R1:W-:Y:S01]  /*08c0*/  STS [R6+0x8], R17 ;  /* 0x0000081106007388 */ /* 0x0003e20000000800 */
[----:B------:R-:W-:Y:S06]  /*08d0*/  BAR.SYNC.DEFER_BLOCKING 0x0 ;  /* 0x0000000000007b1d */ /* 0x000fec0000010000 */
[----:B------:R-:W-:Y:S05]  /*08e0*/  @P0 BRA `(.L_x_3) ;  /* 0xfffffff800cc0947 */ /* 0x000fea000383ffff */
.L_x_0:
[----:B------:R-:W2:Y:S01]  /*08f0*/  S2R R7, SR_CTAID.X ;  /* 0x0000000000077919 */ /* 0x000ea20000002500 */
[----:B0-----:R-:W0:Y:S01]  /*0900*/  LDC.64 R2, c[0x0][0x390] ;  /* 0x0000e400ff027b82 */ /* 0x001e220000000a00 */
[----:B------:R-:W2:Y:S01]  /*0910*/  LDCU UR4, c[0x0][0x360] ;  /* 0x00006c00ff0477ac */ /* 0x000ea20008000800 */
[----:B------:R-:W3:Y:S01]  /*0920*/  LDS R5, [R6+0x8] ;  /* 0x0000080006057984 */ /* 0x000ee20000000800 */
[----:B--2---:R-:W-:-:S04]  /*0930*/  IMAD R7, R7, UR4, R0 ;  /* 0x0000000407077c24 */ /* 0x004fc8000f8e0200 */
[----:B0-----:R-:W-:-:S05]  /*0940*/  IMAD.WIDE R2, R7, 0x4, R2 ;  /* 0x0000000407027825 */ /* 0x001fca00078e0202 */
[----:B---3--:R-:W-:Y:S01]  /*0950*/  STG.E desc[UR10][R2.64], R5 ;  /* 0x0000000502007986 */ /* 0x008fe2000c10190a */
[----:B------:R-:W-:Y:S05]  /*0960*/  EXIT ;  /* 0x000000000000794d */ /* 0x000fea0003800000 */
.L_x_4:
[----:B------:R-:W-:-:S00]  /*0970*/  BRA `(.L_x_4) ;  /* 0xfffffffc00fc7947 */ /* 0x000fc0000383ffff */
[----:B------:R-:W-:-:S00]  /*0980*/  NOP ;  /* 0x0000000000007918 */ /* 0x000fc00000000000 */
[----:B------:R-:W-:-:S00]  /*0990*/  NOP ;  /* 0x0000000000007918 */ /* 0x000fc00000000000 */
[----:B------:R-:W-:-:S00]  /*09a0*/  NOP ;  /* 0x0000000000007918 */ /* 0x000fc00000000000 */
[----:B------:R-:W-:-:S00]  /*09b0*/  NOP ;  /* 0x0000000000007918 */ /* 0x000fc00000000000 */
[----:B------:R-:W-:-:S00]  /*09c0*/  NOP ;  /* 0x0000000000007918 */ /* 0x000fc00000000000 */
[----:B------:R-:W-:-:S00]  /*09d0*/  NOP ;  /* 0x0000000000007918 */ /* 0x000fc00000000000 */
[----:B------:R-:W-:-:S00]  /*09e0*/  NOP ;  /* 0x0000000000007918 */ /* 0x000fc00000000000 */
[----:B------:R-:W-:-:S00]  /*09f0*/  NOP ;  /* 0x0000000000007918 */ /* 0x000fc00000000000 */
.L_x_5:


//--------------------- .nv.shared._Z14stencil_kernelPKfS0_Pfjj --------------------------
	.section	.nv.shared._Z14stencil_kernelPKfS0_Pfjj,"aw",@nobits
	.sectionflags	@""
	.align	16
	.zero		1024


//--------------------- .nv.shared.reserved.0     --------------------------
	.section	.nv.shared.reserved.0,"aw",@nobits
	.weak		__nv_reservedSMEM_offset_0_alias
	.size		__nv_reservedSMEM_offset_0_alias, 0, 64
	.other		__nv_reservedSMEM_offset_0_alias,@"STO_CUDA_RESERVED_SHARED STV_DEFAULT"
__nv_reservedSMEM_offset_0_alias:
	.zero		0
	.zero		64


//--------------------- .nv.constant0._Z14stencil_kernelPKfS0_Pfjj --------------------------
	.section	.nv.constant0._Z14stencil_kernelPKfS0_Pfjj,"a",@progbits
	.sectionflags	@""
	.align	4
.nv.constant0._Z14stencil_kernelPKfS0_Pfjj:
	.zero		928


//--------------------- SYMBOLS --------------------------

	.type		.nv.reservedSmem.offset0,@object
	.size		.nv.reservedSmem.offset0,0x4
	.type		.nv.reservedSmem.cap,@object
	.size		.nv.reservedSmem.cap,0x4
